	.headerflags	@"EF_CUDA_TEXMODE_UNIFIED EF_CUDA_64BIT_ADDRESS EF_CUDA_ACCELERATORS EF_CUDA_SM90 EF_CUDA_VIRTUAL_SM(EF_CUDA_SM90)"
	.elftype	@"ET_EXEC"


//--------------------- .nv.info                  --------------------------
	.section	.nv.info,"",@"SHT_CUDA_INFO"
	.align	4


	//----- nvinfo : EIATTR_REGCOUNT
	.align		4
        /*0000*/ 	.byte	0x04, 0x2f
        /*0002*/ 	.short	(.L_3 - .L_2)
	.align		4
.L_2:
        /*0004*/ 	.word	index@(triton_poi_fused__native_batch_norm_legit_no_training_convolution_hardtanh_55)
        /*0008*/ 	.word	0x00000038


	//----- nvinfo : EIATTR_MIN_STACK_SIZE
	.align		4
.L_3:
        /*000c*/ 	.byte	0x04, 0x12
        /*000e*/ 	.short	(.L_5 - .L_4)
	.align		4
.L_4:
        /*0010*/ 	.word	index@(triton_poi_fused__native_batch_norm_legit_no_training_convolution_hardtanh_55)
        /*0014*/ 	.word	0x00000000


	//----- nvinfo : EIATTR_FRAME_SIZE
	.align		4
.L_5:
        /*0018*/ 	.byte	0x04, 0x11
        /*001a*/ 	.short	(.L_7 - .L_6)
	.align		4
.L_6:
        /*001c*/ 	.word	index@(triton_poi_fused__native_batch_norm_legit_no_training_convolution_hardtanh_55)
        /*0020*/ 	.word	0x00000000


	//----- nvinfo : EIATTR_MIN_STACK_SIZE
	.align		4
.L_7:
        /*0024*/ 	.byte	0x04, 0x12
        /*0026*/ 	.short	(.L_9 - .L_8)
	.align		4
.L_8:
        /*0028*/ 	.word	index@(triton_poi_fused__native_batch_norm_legit_no_training_convolution_hardtanh_55)
        /*002c*/ 	.word	0x00000000
.L_9:


//--------------------- .nv.info.triton_poi_fused__native_batch_norm_legit_no_training_convolution_hardtanh_55 --------------------------
	.section	.nv.info.triton_poi_fused__native_batch_norm_legit_no_training_convolution_hardtanh_55,"",@"SHT_CUDA_INFO"
	.sectionflags	@""
	.align	4


	//----- nvinfo : EIATTR_CUDA_API_VERSION
	.align		4
        /*0000*/ 	.byte	0x04, 0x37
        /*0002*/ 	.short	(.L_11 - .L_10)
.L_10:
        /*0004*/ 	.word	0x0000007c


	//----- nvinfo : EIATTR_KPARAM_INFO
	.align		4
.L_11:
        /*0008*/ 	.byte	0x04, 0x17
        /*000a*/ 	.short	(.L_13 - .L_12)
.L_12:
        /*000c*/ 	.word	0x00000000
        /*0010*/ 	.short	0x0007
        /*0012*/ 	.short	0x0038
        /*0014*/ 	.byte	0x00, 0xf0, 0x11, 0x00


	//----- nvinfo : EIATTR_KPARAM_INFO
	.align		4
.L_13:
        /*0018*/ 	.byte	0x04, 0x17
        /*001a*/ 	.short	(.L_15 - .L_14)
.L_14:
        /*001c*/ 	.word	0x00000000
        /*0020*/ 	.short	0x0006
        /*0022*/ 	.short	0x0030
        /*0024*/ 	.byte	0x00, 0xf4, 0x21, 0x00


	//----- nvinfo : EIATTR_KPARAM_INFO
	.align		4
.L_15:
        /*0028*/ 	.byte	0x04, 0x17
        /*002a*/ 	.short	(.L_17 - .L_16)
.L_16:
        /*002c*/ 	.word	0x00000000
        /*0030*/ 	.short	0x0005
        /*0032*/ 	.short	0x0028
        /*0034*/ 	.byte	0x00, 0xf4, 0x21, 0x00


	//----- nvinfo : EIATTR_KPARAM_INFO
	.align		4
.L_17:
        /*0038*/ 	.byte	0x04, 0x17
        /*003a*/ 	.short	(.L_19 - .L_18)
.L_18:
        /*003c*/ 	.word	0x00000000
        /*0040*/ 	.short	0x0004
        /*0042*/ 	.short	0x0020
        /*0044*/ 	.byte	0x00, 0xf4, 0x21, 0x00


	//----- nvinfo : EIATTR_KPARAM_INFO
	.align		4
.L_19:
        /*0048*/ 	.byte	0x04, 0x17
        /*004a*/ 	.short	(.L_21 - .L_20)
.L_20:
        /*004c*/ 	.word	0x00000000
        /*0050*/ 	.short	0x0003
        /*0052*/ 	.short	0x0018
        /*0054*/ 	.byte	0x00, 0xf4, 0x21, 0x00


	//----- nvinfo : EIATTR_KPARAM_INFO
	.align		4
.L_21:
        /*0058*/ 	.byte	0x04, 0x17
        /*005a*/ 	.short	(.L_23 - .L_22)
.L_22:
        /*005c*/ 	.word	0x00000000
        /*0060*/ 	.short	0x0002
        /*0062*/ 	.short	0x0010
        /*0064*/ 	.byte	0x00, 0xf4, 0x21, 0x00


	//----- nvinfo : EIATTR_KPARAM_INFO
	.align		4
.L_23:
        /*0068*/ 	.byte	0x04, 0x17
        /*006a*/ 	.short	(.L_25 - .L_24)
.L_24:
        /*006c*/ 	.word	0x00000000
        /*0070*/ 	.short	0x0001
        /*0072*/ 	.short	0x0008
        /*0074*/ 	.byte	0x00, 0xf4, 0x21, 0x00


	//----- nvinfo : EIATTR_KPARAM_INFO
	.align		4
.L_25:
        /*0078*/ 	.byte	0x04, 0x17
        /*007a*/ 	.short	(.L_27 - .L_26)
.L_26:
        /*007c*/ 	.word	0x00000000
        /*0080*/ 	.short	0x0000
        /*0082*/ 	.short	0x0000
        /*0084*/ 	.byte	0x00, 0xf4, 0x21, 0x00


	//----- nvinfo : EIATTR_SPARSE_MMA_MASK
	.align		4
.L_27:
        /*0088*/ 	.byte	0x03, 0x50
        /*008a*/ 	.short	0x0000


	//----- nvinfo : EIATTR_MAXREG_COUNT
	.align		4
        /*008c*/ 	.byte	0x03, 0x1b
        /*008e*/ 	.short	0x00ff


	//----- nvinfo : EIATTR_EXIT_INSTR_OFFSETS
	.align		4
        /*0090*/ 	.byte	0x04, 0x1c
        /*0092*/ 	.short	(.L_29 - .L_28)


	//   ....[0]....
.L_28:
        /*0094*/ 	.word	0x00001030


	//   ....[1]....
        /*0098*/ 	.word	0x00001050


	//----- nvinfo : EIATTR_REQNTID
	.align		4
.L_29:
        /*009c*/ 	.byte	0x04, 0x10
        /*009e*/ 	.short	(.L_31 - .L_30)
.L_30:
        /*00a0*/ 	.word	0x00000080
        /*00a4*/ 	.word	0x00000001
        /*00a8*/ 	.word	0x00000001


	//----- nvinfo : EIATTR_CBANK_PARAM_SIZE
	.align		4
.L_31:
        /*00ac*/ 	.byte	0x03, 0x19
        /*00ae*/ 	.short	0x003c


	//----- nvinfo : EIATTR_PARAM_CBANK
	.align		4
        /*00b0*/ 	.byte	0x04, 0x0a
        /*00b2*/ 	.short	(.L_33 - .L_32)
	.align		4
.L_32:
        /*00b4*/ 	.word	index@(.nv.constant0.triton_poi_fused__native_batch_norm_legit_no_training_convolution_hardtanh_55)
        /*00b8*/ 	.short	0x0210
        /*00ba*/ 	.short	0x003c


	//----- nvinfo : EIATTR_SW_WAR
	.align		4
.L_33:
        /*00bc*/ 	.byte	0x04, 0x36
        /*00be*/ 	.short	(.L_35 - .L_34)
.L_34:
        /*00c0*/ 	.word	0x00000008
.L_35:


//--------------------- .nv.callgraph             --------------------------
	.section	.nv.callgraph,"",@"SHT_CUDA_CALLGRAPH"
	.align	4
	.sectionentsize	8
	.align		4
        /*0000*/ 	.word	0x00000000
	.align		4
        /*0004*/ 	.word	0xffffffff
	.align		4
        /*0008*/ 	.word	0x00000000
	.align		4
        /*000c*/ 	.word	0xfffffffe
	.align		4
        /*0010*/ 	.word	0x00000000
	.align		4
        /*0014*/ 	.word	0xfffffffd
	.align		4
        /*0018*/ 	.word	0x00000000
	.align		4
        /*001c*/ 	.word	0xfffffffc


//--------------------- .nv.constant4             --------------------------
	.section	.nv.constant4,"a",@progbits
	.align	8
	.align		8
.nv.constant4:
        /*0000*/ 	.dword	_$_str
	.align		8
        /*0008*/ 	.dword	_$_str_$_2


//--------------------- .text.triton_poi_fused__native_batch_norm_legit_no_training_convolution_hardtanh_55 --------------------------
	.section	.text.triton_poi_fused__native_batch_norm_legit_no_training_convolution_hardtanh_55,"ax",@progbits
	.align	128
        .global         triton_poi_fused__native_batch_norm_legit_no_training_convolution_hardtanh_55
        .type           triton_poi_fused__native_batch_norm_legit_no_training_convolution_hardtanh_55,@function
        .size           triton_poi_fused__native_batch_norm_legit_no_training_convolution_hardtanh_55,(.L_x_1 - triton_poi_fused__native_batch_norm_legit_no_training_convolution_hardtanh_55)
        .other          triton_poi_fused__native_batch_norm_legit_no_training_convolution_hardtanh_55,@"STO_CUDA_ENTRY STV_DEFAULT"
triton_poi_fused__native_batch_norm_legit_no_training_convolution_hardtanh_55:
.text.triton_poi_fused__native_batch_norm_legit_no_training_convolution_hardtanh_55:
[----:B------:R-:W0:Y:S01]  /*0000*/  LDC R1, c[0x0][0x28] ;  /* 0x00000a00ff017b82 */ /* 0x000e220000000800 */
[----:B------:R-:W1:Y:S07]  /*0010*/  S2R R0, SR_TID.X ;  /* 0x0000000000007919 */ /* 0x000e6e0000002100 */
[----:B------:R-:W2:Y:S01]  /*0020*/  LDC.64 R2, c[0x0][0x228] ;  /* 0x00008a00ff027b82 */ /* 0x000ea20000000a00 */
[----:B------:R-:W-:Y:S01]  /*0030*/  CS2R R28, SRZ ;  /* 0x00000000001c7805 */ /* 0x000fe2000001ff00 */
[----:B------:R-:W-:Y:S01]  /*0040*/  ULDC.64 UR4, c[0x0][0x208] ;  /* 0x0000820000047ab9 */ /* 0x000fe20000000a00 */
[----:B------:R-:W3:Y:S01]  /*0050*/  S2R R5, SR_CTAID.X ;  /* 0x0000000000057919 */ /* 0x000ee20000002500 */
[----:B------:R-:W-:-:S04]  /*0060*/  CS2R R38, SRZ ;  /* 0x0000000000267805 */ /* 0x000fc8000001ff00 */
[----:B------:R-:W4:Y:S08]  /*0070*/  LDC.64 R20, c[0x0][0x218] ;  /* 0x00008600ff147b82 */ /* 0x000f300000000a00 */
[----:B------:R-:W5:Y:S08]  /*0080*/  LDC.64 R14, c[0x0][0x220] ;  /* 0x00008800ff0e7b82 */ /* 0x000f700000000a00 */
[----:B------:R-:W4:Y:S01]  /*0090*/  LDC.64 R22, c[0x0][0x230] ;  /* 0x00008c00ff167b82 */ /* 0x000f220000000a00 */
[----:B-1----:R-:W-:-:S07]  /*00a0*/  SHF.L.U32 R0, R0, 0x2, RZ ;  /* 0x0000000200007819 */ /* 0x002fce00000006ff */
[----:B------:R-:W1:Y:S01]  /*00b0*/  LDC.64 R50, c[0x0][0x210] ;  /* 0x00008400ff327b82 */ /* 0x000e620000000a00 */
[----:B------:R-:W-:-:S04]  /*00c0*/  LOP3.LUT R0, R0, 0x1fc, RZ, 0xc0, !PT ;  /* 0x000001fc00007812 */ /* 0x000fc800078ec0ff */
[----:B---3--:R-:W-:-:S04]  /*00d0*/  LEA R0, R5, R0, 0xa ;  /* 0x0000000005007211 */ /* 0x008fc800078e50ff */
[C---:B------:R-:W-:Y:S01]  /*00e0*/  ISETP.GE.AND P1, PT, R0.reuse, 0x1e780, PT ;  /* 0x0001e7800000780c */ /* 0x040fe20003f26270 */
[----:B------:R-:W-:Y:S01]  /*00f0*/  IMAD.HI R4, R0, 0x219bb355, RZ ;  /* 0x219bb35500047827 */ /* 0x000fe200078e02ff */
[----:B------:R-:W-:-:S04]  /*0100*/  IADD3 R27, R0, 0x2, RZ ;  /* 0x00000002001b7810 */ /* 0x000fc80007ffe0ff */
[----:B------:R-:W-:Y:S01]  /*0110*/  SHF.R.U32.HI R5, RZ, 0x1f, R4 ;  /* 0x0000001fff057819 */ /* 0x000fe20000011604 */
[----:B------:R-:W-:-:S03]  /*0120*/  IMAD.HI R6, R27, 0x219bb355, RZ ;  /* 0x219bb3551b067827 */ /* 0x000fc600078e02ff */
[----:B------:R-:W-:-:S05]  /*0130*/  LEA.HI.SX32 R5, R4, R5, 0x18 ;  /* 0x0000000504057211 */ /* 0x000fca00078fc2ff */
[----:B------:R-:W-:-:S04]  /*0140*/  IMAD R25, R5, -0x79e, R0 ;  /* 0xfffff86205197824 */ /* 0x000fc800078e0200 */
[----:B--2---:R-:W-:-:S05]  /*0150*/  IMAD.WIDE R4, R25, 0x4, R2 ;  /* 0x0000000419047825 */ /* 0x004fca00078e0202 */
[----:B------:R2:W3:Y:S01]  /*0160*/  @!P1 LDG.E.EL.64 R28, desc[UR4][R4.64] ;  /* 0x00000004041c9981 */ /* 0x0004e2000c2e1b00 */
[----:B------:R-:W-:Y:S02]  /*0170*/  SHF.R.U32.HI R7, RZ, 0x1f, R6 ;  /* 0x0000001fff077819 */ /* 0x000fe40000011606 */
[----:B------:R-:W-:Y:S02]  /*0180*/  IADD3 R49, R0, 0x200, RZ ;  /* 0x0000020000317810 */ /* 0x000fe40007ffe0ff */
[----:B------:R-:W-:-:S05]  /*0190*/  LEA.HI.SX32 R6, R6, R7, 0x18 ;  /* 0x0000000706067211 */ /* 0x000fca00078fc2ff */
[----:B------:R-:W-:Y:S02]  /*01a0*/  IMAD R27, R6, -0x79e, R27 ;  /* 0xfffff862061b7824 */ /* 0x000fe400078e021b */
[----:B------:R-:W-:-:S04]  /*01b0*/  IMAD.HI R6, R49, 0x219bb355, RZ ;  /* 0x219bb35531067827 */ /* 0x000fc800078e02ff */
[----:B------:R-:W-:Y:S01]  /*01c0*/  IMAD.WIDE R8, R27, 0x4, R2 ;  /* 0x000000041b087825 */ /* 0x000fe200078e0202 */
[----:B------:R-:W-:-:S04]  /*01d0*/  SHF.R.U32.HI R7, RZ, 0x1f, R6 ;  /* 0x0000001fff077819 */ /* 0x000fc80000011606 */
[----:B------:R-:W3:Y:S01]  /*01e0*/  @!P1 LDG.E.EL.64 R38, desc[UR4][R8.64] ;  /* 0x0000000408269981 */ /* 0x000ee2000c2e1b00 */
[----:B------:R-:W-:Y:S02]  /*01f0*/  LEA.HI.SX32 R6, R6, R7, 0x18 ;  /* 0x0000000706067211 */ /* 0x000fe400078fc2ff */
[----:B------:R-:W-:Y:S02]  /*0200*/  ISETP.GE.AND P0, PT, R49, 0x1e780, PT ;  /* 0x0001e7803100780c */ /* 0x000fe40003f06270 */
[----:B------:R-:W-:Y:S01]  /*0210*/  IADD3 R47, R0, 0x202, RZ ;  /* 0x00000202002f7810 */ /* 0x000fe20007ffe0ff */
[----:B------:R-:W-:Y:S01]  /*0220*/  IMAD R49, R6, -0x79e, R49 ;  /* 0xfffff86206317824 */ /* 0x000fe200078e0231 */
[----:B------:R-:W-:-:S03]  /*0230*/  CS2R R6, SRZ ;  /* 0x0000000000067805 */ /* 0x000fc6000001ff00 */
[----:B--2---:R-:W-:-:S04]  /*0240*/  IMAD.HI R4, R47, 0x219bb355, RZ ;  /* 0x219bb3552f047827 */ /* 0x004fc800078e02ff */
[----:B------:R-:W-:Y:S01]  /*0250*/  IMAD.WIDE R10, R49, 0x4, R2 ;  /* 0x00000004310a7825 */ /* 0x000fe200078e0202 */
[----:B------:R-:W-:-:S04]  /*0260*/  SHF.R.U32.HI R5, RZ, 0x1f, R4 ;  /* 0x0000001fff057819 */ /* 0x000fc80000011604 */
[----:B------:R-:W2:Y:S01]  /*0270*/  @!P0 LDG.E.EL.64 R6, desc[UR4][R10.64] ;  /* 0x000000040a068981 */ /* 0x000ea2000c2e1b00 */
[----:B------:R-:W-:-:S05]  /*0280*/  LEA.HI.SX32 R4, R4, R5, 0x18 ;  /* 0x0000000504047211 */ /* 0x000fca00078fc2ff */
[----:B------:R-:W-:Y:S01]  /*0290*/  IMAD R47, R4, -0x79e, R47 ;  /* 0xfffff862042f7824 */ /* 0x000fe200078e022f */
[----:B------:R-:W-:-:S03]  /*02a0*/  CS2R R4, SRZ ;  /* 0x0000000000047805 */ /* 0x000fc6000001ff00 */
[----:B------:R-:W-:-:S05]  /*02b0*/  IMAD.WIDE R12, R47, 0x4, R2 ;  /* 0x000000042f0c7825 */ /* 0x000fca00078e0202 */
[----:B------:R1:W2:Y:S01]  /*02c0*/  @!P0 LDG.E.EL.64 R4, desc[UR4][R12.64] ;  /* 0x000000040c048981 */ /* 0x0002a2000c2e1b00 */
[----:B------:R-:W-:Y:S01]  /*02d0*/  CS2R R44, SRZ ;  /* 0x00000000002c7805 */ /* 0x000fe2000001ff00 */
[--C-:B----4-:R-:W-:Y:S01]  /*02e0*/  IMAD.WIDE R2, R47, 0x4, R20.reuse ;  /* 0x000000042f027825 */ /* 0x110fe200078e0214 */
[----:B------:R-:W-:Y:S02]  /*02f0*/  CS2R R32, SRZ ;  /* 0x0000000000207805 */ /* 0x000fe4000001ff00 */
[----:B------:R-:W-:Y:S02]  /*0300*/  CS2R R36, SRZ ;  /* 0x0000000000247805 */ /* 0x000fe4000001ff00 */
[----:B------:R-:W-:Y:S01]  /*0310*/  CS2R R30, SRZ ;  /* 0x00000000001e7805 */ /* 0x000fe2000001ff00 */
[----:B------:R-:W-:Y:S01]  /*0320*/  IMAD.WIDE R18, R27, 0x4, R20 ;  /* 0x000000041b127825 */ /* 0x000fe200078e0214 */
[----:B------:R4:W2:Y:S01]  /*0330*/  @!P0 LDG.E.EL.64 R44, desc[UR4][R2.64] ;  /* 0x00000004022c8981 */ /* 0x0008a2000c2e1b00 */
[----:B------:R-:W-:-:S02]  /*0340*/  CS2R R42, SRZ ;  /* 0x00000000002a7805 */ /* 0x000fc4000001ff00 */
[----:B------:R-:W-:Y:S01]  /*0350*/  CS2R R34, SRZ ;  /* 0x0000000000227805 */ /* 0x000fe2000001ff00 */
[----:B-----5:R-:W-:Y:S01]  /*0360*/  IMAD.WIDE R40, R47, 0x4, R14 ;  /* 0x000000042f287825 */ /* 0x020fe200078e020e */
[----:B------:R5:W2:Y:S01]  /*0370*/  @!P1 LDG.E.EL.64 R32, desc[UR4][R18.64] ;  /* 0x0000000412209981 */ /* 0x000aa2000c2e1b00 */
[----:B01----:R-:W-:Y:S02]  /*0380*/  CS2R R12, SRZ ;  /* 0x00000000000c7805 */ /* 0x003fe4000001ff00 */
[----:B------:R-:W-:Y:S01]  /*0390*/  CS2R R8, SRZ ;  /* 0x0000000000087805 */ /* 0x000fe2000001ff00 */
[--C-:B------:R-:W-:Y:S01]  /*03a0*/  IMAD.WIDE R16, R25, 0x4, R20.reuse ;  /* 0x0000000419107825 */ /* 0x100fe200078e0214 */
[----:B------:R0:W2:Y:S01]  /*03b0*/  @!P0 LDG.E.EL.64 R36, desc[UR4][R40.64] ;  /* 0x0000000428248981 */ /* 0x0000a2000c2e1b00 */
[----:B------:R-:W-:Y:S02]  /*03c0*/  CS2R R10, SRZ ;  /* 0x00000000000a7805 */ /* 0x000fe4000001ff00 */
[----:B----4-:R-:W-:Y:S01]  /*03d0*/  CS2R R2, SRZ ;  /* 0x0000000000027805 */ /* 0x010fe2000001ff00 */
[----:B------:R-:W-:Y:S01]  /*03e0*/  IMAD.WIDE R20, R49, 0x4, R20 ;  /* 0x0000000431147825 */ /* 0x000fe200078e0214 */
[----:B------:R1:W4:Y:S03]  /*03f0*/  @!P1 LDG.E.EL.64 R30, desc[UR4][R16.64] ;  /* 0x00000004101e9981 */ /* 0x000326000c2e1b00 */
[--C-:B-----5:R-:W-:Y:S01]  /*0400*/  IMAD.WIDE R18, R25, 0x4, R14.reuse ;  /* 0x0000000419127825 */ /* 0x120fe200078e020e */
[----:B------:R5:W4:Y:S01]  /*0410*/  @!P0 LDG.E.EL.64 R42, desc[UR4][R20.64] ;  /* 0x00000004142a8981 */ /* 0x000b22000c2e1b00 */
[----:B0-----:R-:W0:Y:S02]  /*0420*/  LDC.64 R40, c[0x0][0x238] ;  /* 0x00008e00ff287b82 */ /* 0x001e240000000a00 */
[----:B------:R-:W-:Y:S01]  /*0430*/  IMAD.WIDE R52, R27, 0x4, R14 ;  /* 0x000000041b347825 */ /* 0x000fe200078e020e */
[----:B------:R5:W4:Y:S01]  /*0440*/  @!P1 LDG.E.EL.64 R2, desc[UR4][R18.64] ;  /* 0x0000000412029981 */ /* 0x000b22000c2e1b00 */
[----:B-1----:R-:W-:-:S02]  /*0450*/  CS2R R16, SRZ ;  /* 0x0000000000107805 */ /* 0x002fc4000001ff00 */
[----:B------:R-:W-:Y:S01]  /*0460*/  IMAD.WIDE R50, R0, 0x4, R50 ;  /* 0x0000000400327825 */ /* 0x000fe200078e0232 */
[----:B------:R1:W4:Y:S03]  /*0470*/  @!P1 LDG.E.EL.64 R12, desc[UR4][R52.64] ;  /* 0x00000004340c9981 */ /* 0x000326000c2e1b00 */
[----:B-----5:R-:W-:Y:S01]  /*0480*/  IMAD.WIDE R20, R49, 0x4, R14 ;  /* 0x0000000431147825 */ /* 0x020fe200078e020e */
[----:B------:R-:W-:Y:S01]  /*0490*/  CS2R R14, SRZ ;  /* 0x00000000000e7805 */ /* 0x000fe2000001ff00 */
[----:B------:R-:W5:Y:S02]  /*04a0*/  @!P0 LDG.E.128 R8, desc[UR4][R50.64+0x800] ;  /* 0x0008000432088981 */ /* 0x000f64000c1e1d00 */
[--C-:B------:R-:W-:Y:S02]  /*04b0*/  IMAD.WIDE R18, R27, 0x4, R22.reuse ;  /* 0x000000041b127825 */ /* 0x100fe400078e0216 */
[----:B------:R-:W4:Y:S02]  /*04c0*/  @!P0 LDG.E.EL.64 R34, desc[UR4][R20.64] ;  /* 0x0000000414228981 */ /* 0x000f24000c2e1b00 */
[----:B-1----:R-:W-:-:S02]  /*04d0*/  IMAD.WIDE R52, R25, 0x4, R22 ;  /* 0x0000000419347825 */ /* 0x002fc400078e0216 */
[----:B------:R1:W4:Y:S04]  /*04e0*/  @!P1 LDG.E.EL.64 R16, desc[UR4][R18.64] ;  /* 0x0000000412109981 */ /* 0x000328000c2e1b00 */
[----:B------:R1:W4:Y:S02]  /*04f0*/  @!P1 LDG.E.EL.64 R14, desc[UR4][R52.64] ;  /* 0x00000004340e9981 */ /* 0x000324000c2e1b00 */
[----:B-1----:R-:W-:Y:S01]  /*0500*/  CS2R R18, SRZ ;  /* 0x0000000000127805 */ /* 0x002fe2000001ff00 */
[----:B------:R-:W-:Y:S01]  /*0510*/  IMAD.WIDE R52, R49, 0x4, R22 ;  /* 0x0000000431347825 */ /* 0x000fe200078e0216 */
[----:B------:R-:W-:-:S04]  /*0520*/  CS2R R20, SRZ ;  /* 0x0000000000147805 */ /* 0x000fc8000001ff00 */
[----:B------:R1:W4:Y:S02]  /*0530*/  @!P0 LDG.E.EL.64 R18, desc[UR4][R52.64] ;  /* 0x0000000434128981 */ /* 0x000324000c2e1b00 */
[----:B-1----:R-:W-:Y:S01]  /*0540*/  IMAD.WIDE R52, R47, 0x4, R22 ;  /* 0x000000042f347825 */ /* 0x002fe200078e0216 */
[----:B------:R-:W-:-:S04]  /*0550*/  CS2R R22, SRZ ;  /* 0x0000000000167805 */ /* 0x000fc8000001ff00 */
[----:B------:R1:W4:Y:S01]  /*0560*/  @!P0 LDG.E.EL.64 R20, desc[UR4][R52.64] ;  /* 0x0000000434148981 */ /* 0x000322000c2e1b00 */
[----:B0-----:R-:W-:-:S04]  /*0570*/  IMAD.WIDE R48, R49, 0x4, R40 ;  /* 0x0000000431307825 */ /* 0x001fc800078e0228 */
[----:B-1----:R-:W-:-:S05]  /*0580*/  IMAD.WIDE R52, R25, 0x4, R40 ;  /* 0x0000000419347825 */ /* 0x002fca00078e0228 */
[----:B------:R0:W4:Y:S02]  /*0590*/  @!P1 LDG.E.EL.64 R22, desc[UR4][R52.64] ;  /* 0x0000000434169981 */ /* 0x000124000c2e1b00 */
[----:B0-----:R-:W-:Y:S01]  /*05a0*/  IMAD.WIDE R52, R27, 0x4, R40 ;  /* 0x000000041b347825 */ /* 0x001fe200078e0228 */
[----:B------:R-:W-:-:S06]  /*05b0*/  CS2R R26, SRZ ;  /* 0x00000000001a7805 */ /* 0x000fcc000001ff00 */
[----:B------:R3:W4:Y:S01]  /*05c0*/  @!P0 LDG.E.EL.64 R26, desc[UR4][R48.64] ;  /* 0x00000004301a8981 */ /* 0x000722000c2e1b00 */
[----:B------:R-:W-:Y:S01]  /*05d0*/  CS2R R24, SRZ ;  /* 0x0000000000187805 */ /* 0x000fe2000001ff00 */
[----:B------:R-:W-:Y:S01]  /*05e0*/  IMAD.WIDE R40, R47, 0x4, R40 ;  /* 0x000000042f287825 */ /* 0x000fe200078e0228 */
[----:B------:R-:W-:-:S04]  /*05f0*/  HFMA2.MMA R47, -RZ, RZ, 1.625, 0 ;  /* 0x3e800000ff2f7435 */ /* 0x000fc800000001ff */
[----:B------:R0:W4:Y:S01]  /*0600*/  @!P1 LDG.E.EL.64 R24, desc[UR4][R52.64] ;  /* 0x0000000434189981 */ /* 0x000122000c2e1b00 */
[----:B---3--:R-:W-:Y:S01]  /*0610*/  FADD R48, R29, 9.9999997473787516356e-06 ;  /* 0x3727c5ac1d307421 */ /* 0x008fe20000000000 */
[----:B------:R-:W-:-:S05]  /*0620*/  FADD R46, R28, 9.9999997473787516356e-06 ;  /* 0x3727c5ac1c2e7421 */ /* 0x000fca0000000000 */
[----:B------:R-:W1:Y:S08]  /*0630*/  MUFU.SQRT R48, R48 ;  /* 0x0000003000307308 */ /* 0x000e700000002000 */
[----:B------:R-:W3:Y:S01]  /*0640*/  MUFU.SQRT R46, R46 ;  /* 0x0000002e002e7308 */ /* 0x000ee20000002000 */
[C---:B-1----:R-:W-:Y:S02]  /*0650*/  FSETP.GT.AND P5, PT, R48.reuse, 8.50705917302346158658e+37, PT ;  /* 0x7e8000003000780b */ /* 0x042fe40003fa4000 */
[----:B------:R-:W-:Y:S01]  /*0660*/  FSETP.GEU.AND P2, PT, R48, 1.175494350822287508e-38, PT ;  /* 0x008000003000780b */ /* 0x000fe20003f4e000 */
[----:B------:R-:W-:Y:S01]  /*0670*/  FADD R38, R38, 9.9999997473787516356e-06 ;  /* 0x3727c5ac26267421 */ /* 0x000fe20000000000 */
[----:B------:R-:W-:-:S03]  /*0680*/  FADD R49, R39, 9.9999997473787516356e-06 ;  /* 0x3727c5ac27317421 */ /* 0x000fc60000000000 */
[----:B0-----:R-:W0:Y:S01]  /*0690*/  MUFU.SQRT R52, R38 ;  /* 0x0000002600347308 */ /* 0x001e220000002000 */
[C---:B---3--:R-:W-:Y:S02]  /*06a0*/  FSETP.GT.AND P3, PT, R46.reuse, 8.50705917302346158658e+37, PT ;  /* 0x7e8000002e00780b */ /* 0x048fe40003f64000 */
[----:B------:R-:W-:Y:S02]  /*06b0*/  CS2R R28, SRZ ;  /* 0x00000000001c7805 */ /* 0x000fe4000001ff00 */
[----:B------:R-:W-:Y:S01]  /*06c0*/  FSETP.GEU.AND P6, PT, R46, 1.175494350822287508e-38, PT ;  /* 0x008000002e00780b */ /* 0x000fe20003fce000 */
[----:B------:R-:W-:Y:S02]  /*06d0*/  @P5 FMUL R48, R48, 0.25 ;  /* 0x3e80000030305820 */ /* 0x000fe40000400000 */
[----:B------:R-:W1:Y:S01]  /*06e0*/  MUFU.SQRT R49, R49 ;  /* 0x0000003100317308 */ /* 0x000e620000002000 */
[----:B------:R3:W4:Y:S01]  /*06f0*/  @!P0 LDG.E.EL.64 R28, desc[UR4][R40.64] ;  /* 0x00000004281c8981 */ /* 0x000722000c2e1b00 */
[----:B------:R-:W-:Y:S01]  /*0700*/  @!P2 FMUL R48, R48, 16777216 ;  /* 0x4b8000003030a820 */ /* 0x000fe20000400000 */
[----:B--2---:R-:W-:-:S03]  /*0710*/  FADD R6, R6, 9.9999997473787516356e-06 ;  /* 0x3727c5ac06067421 */ /* 0x004fc60000000000 */
[----:B------:R-:W-:Y:S02]  /*0720*/  @P3 FMUL R46, R46, 0.25 ;  /* 0x3e8000002e2e3820 */ /* 0x000fe40000400000 */
[----:B------:R-:W2:Y:S01]  /*0730*/  MUFU.RCP R39, R48 ;  /* 0x0000003000277308 */ /* 0x000ea20000001000 */
[C---:B---3--:R-:W-:Y:S01]  /*0740*/  FSEL R41, R47.reuse, 1, P3 ;  /* 0x3f8000002f297808 */ /* 0x048fe20001800000 */
[----:B------:R-:W-:Y:S01]  /*0750*/  @!P6 FMUL R46, R46, 16777216 ;  /* 0x4b8000002e2ee820 */ /* 0x000fe20000400000 */
[C---:B0-----:R-:W-:Y:S02]  /*0760*/  FSETP.GT.AND P4, PT, R52.reuse, 8.50705917302346158658e+37, PT ;  /* 0x7e8000003400780b */ /* 0x041fe40003f84000 */
[----:B------:R-:W-:Y:S01]  /*0770*/  FSEL R53, R47, 1, P5 ;  /* 0x3f8000002f357808 */ /* 0x000fe20002800000 */
[----:B------:R-:W-:Y:S01]  /*0780*/  @!P6 FMUL R41, R41, 16777216 ;  /* 0x4b8000002929e820 */ /* 0x000fe20000400000 */
[----:B-1----:R-:W-:Y:S01]  /*0790*/  FSETP.GT.AND P6, PT, R49, 8.50705917302346158658e+37, PT ;  /* 0x7e8000003100780b */ /* 0x002fe20003fc4000 */
[----:B------:R-:W0:Y:S01]  /*07a0*/  MUFU.SQRT R6, R6 ;  /* 0x0000000600067308 */ /* 0x000e220000002000 */
[----:B------:R-:W-:Y:S01]  /*07b0*/  FSETP.GEU.AND P3, PT, R52, 1.175494350822287508e-38, PT ;  /* 0x008000003400780b */ /* 0x000fe20003f6e000 */
[----:B------:R-:W-:Y:S01]  /*07c0*/  FADD R7, R7, 9.9999997473787516356e-06 ;  /* 0x3727c5ac07077421 */ /* 0x000fe20000000000 */
[----:B------:R-:W-:Y:S01]  /*07d0*/  FSETP.GEU.AND P5, PT, R49, 1.175494350822287508e-38, PT ;  /* 0x008000003100780b */ /* 0x000fe20003fae000 */
[----:B------:R-:W-:-:S04]  /*07e0*/  @!P2 FMUL R53, R53, 16777216 ;  /* 0x4b8000003535a820 */ /* 0x000fc80000400000 */
[----:B------:R1:W3:Y:S01]  /*07f0*/  MUFU.RCP R40, R46 ;  /* 0x0000002e00287308 */ /* 0x0002e20000001000 */
[----:B--2---:R-:W-:Y:S01]  /*0800*/  FMUL R39, R39, R53 ;  /* 0x0000003527277220 */ /* 0x004fe20000400000 */
[----:B------:R-:W-:Y:S01]  /*0810*/  FSEL R53, R47, 1, P4 ;  /* 0x3f8000002f357808 */ /* 0x000fe20002000000 */
[----:B------:R-:W-:Y:S01]  /*0820*/  @P4 FMUL R52, R52, 0.25 ;  /* 0x3e80000034344820 */ /* 0x000fe20000400000 */
[----:B------:R-:W-:-:S04]  /*0830*/  FADD R4, R4, 9.9999997473787516356e-06 ;  /* 0x3727c5ac04047421 */ /* 0x000fc80000000000 */
[----:B------:R-:W2:Y:S01]  /*0840*/  MUFU.SQRT R7, R7 ;  /* 0x0000000700077308 */ /* 0x000ea20000002000 */
[----:B------:R-:W-:Y:S01]  /*0850*/  @P6 FMUL R49, R49, 0.25 ;  /* 0x3e80000031316820 */ /* 0x000fe20000400000 */
[----:B------:R-:W-:Y:S01]  /*0860*/  FADD R5, R5, 9.9999997473787516356e-06 ;  /* 0x3727c5ac05057421 */ /* 0x000fe20000000000 */
[----:B------:R-:W-:Y:S01]  /*0870*/  @!P3 FMUL R52, R52, 16777216 ;  /* 0x4b8000003434b820 */ /* 0x000fe20000400000 */
[----:B------:R-:W-:Y:S01]  /*0880*/  @!P3 FMUL R53, R53, 16777216 ;  /* 0x4b8000003535b820 */ /* 0x000fe20000400000 */
[----:B0-----:R-:W-:Y:S01]  /*0890*/  FSETP.GT.AND P3, PT, R6, 8.50705917302346158658e+37, PT ;  /* 0x7e8000000600780b */ /* 0x001fe20003f64000 */
[----:B------:R-:W-:Y:S01]  /*08a0*/  @!P5 FMUL R49, R49, 16777216 ;  /* 0x4b8000003131d820 */ /* 0x000fe20000400000 */
[----:B-1----:R-:W-:Y:S01]  /*08b0*/  FSEL R46, R47, 1, P6 ;  /* 0x3f8000002f2e7808 */ /* 0x002fe20003000000 */
[----:B------:R-:W0:Y:S01]  /*08c0*/  MUFU.SQRT R4, R4 ;  /* 0x0000000400047308 */ /* 0x000e220000002000 */
[----:B---3--:R-:W-:Y:S01]  /*08d0*/  FMUL R40, R40, R41 ;  /* 0x0000002928287220 */ /* 0x008fe20000400000 */
[----:B------:R-:W-:-:S02]  /*08e0*/  FSETP.GEU.AND P6, PT, R6, 1.175494350822287508e-38, PT ;  /* 0x008000000600780b */ /* 0x000fc40003fce000 */
[----:B------:R-:W-:-:S04]  /*08f0*/  @!P5 FMUL R46, R46, 16777216 ;  /* 0x4b8000002e2ed820 */ /* 0x000fc80000400000 */
[----:B------:R-:W1:Y:S01]  /*0900*/  MUFU.SQRT R5, R5 ;  /* 0x0000000500057308 */ /* 0x000e620000002000 */
[----:B--2---:R-:W-:-:S07]  /*0910*/  FSETP.GT.AND P5, PT, R7, 8.50705917302346158658e+37, PT ;  /* 0x7e8000000700780b */ /* 0x004fce0003fa4000 */
[----:B------:R-:W2:Y:S01]  /*0920*/  MUFU.RCP R41, R49 ;  /* 0x0000003100297308 */ /* 0x000ea20000001000 */
[----:B------:R-:W-:Y:S01]  /*0930*/  FSEL R48, R47, 1, P3 ;  /* 0x3f8000002f307808 */ /* 0x000fe20001800000 */
[----:B------:R-:W-:Y:S01]  /*0940*/  @P3 FMUL R6, R6, 0.25 ;  /* 0x3e80000006063820 */ /* 0x000fe20000400000 */
[----:B0-----:R-:W-:-:S05]  /*0950*/  FSETP.GT.AND P4, PT, R4, 8.50705917302346158658e+37, PT ;  /* 0x7e8000000400780b */ /* 0x001fca0003f84000 */
[----:B------:R-:W0:Y:S01]  /*0960*/  MUFU.RCP R38, R52 ;  /* 0x0000003400267308 */ /* 0x000e220000001000 */
[----:B------:R-:W-:Y:S01]  /*0970*/  @!P6 FMUL R6, R6, 16777216 ;  /* 0x4b8000000606e820 */ /* 0x000fe20000400000 */
[----:B------:R-:W-:Y:S01]  /*0980*/  @!P6 FMUL R48, R48, 16777216 ;  /* 0x4b8000003030e820 */ /* 0x000fe20000400000 */
[----:B-1----:R-:W-:Y:S02]  /*0990*/  FSETP.GT.AND P6, PT, R5, 8.50705917302346158658e+37, PT ;  /* 0x7e8000000500780b */ /* 0x002fe40003fc4000 */
[C---:B------:R-:W-:Y:S01]  /*09a0*/  FSETP.GEU.AND P2, PT, R7.reuse, 1.175494350822287508e-38, PT ;  /* 0x008000000700780b */ /* 0x040fe20003f4e000 */
[----:B------:R-:W-:Y:S01]  /*09b0*/  @P5 FMUL R7, R7, 0.25 ;  /* 0x3e80000007075820 */ /* 0x000fe20000400000 */
[----:B--2---:R-:W-:Y:S01]  /*09c0*/  FMUL R41, R41, R46 ;  /* 0x0000002e29297220 */ /* 0x004fe20000400000 */
[----:B------:R-:W-:Y:S02]  /*09d0*/  FSETP.GEU.AND P3, PT, R4, 1.175494350822287508e-38, PT ;  /* 0x008000000400780b */ /* 0x000fe40003f6e000 */
[----:B------:R-:W-:-:S02]  /*09e0*/  FSEL R46, R47, 1, P5 ;  /* 0x3f8000002f2e7808 */ /* 0x000fc40002800000 */
[C---:B------:R-:W-:Y:S01]  /*09f0*/  FSETP.GEU.AND P5, PT, R5.reuse, 1.175494350822287508e-38, PT ;  /* 0x008000000500780b */ /* 0x040fe20003fae000 */
[----:B------:R-:W-:Y:S01]  /*0a00*/  @P4 FMUL R4, R4, 0.25 ;  /* 0x3e80000004044820 */ /* 0x000fe20000400000 */
[----:B0-----:R-:W-:Y:S02]  /*0a10*/  FMUL R38, R38, R53 ;  /* 0x0000003526267220 */ /* 0x001fe40000400000 */
[----:B------:R0:W1:Y:S01]  /*0a20*/  MUFU.RCP R53, R6 ;  /* 0x0000000600357308 */ /* 0x0000620000001000 */
[----:B------:R-:W-:Y:S01]  /*0a30*/  @P6 FMUL R5, R5, 0.25 ;  /* 0x3e80000005056820 */ /* 0x000fe20000400000 */
[----:B------:R-:W-:-:S03]  /*0a40*/  @!P2 FMUL R7, R7, 16777216 ;  /* 0x4b8000000707a820 */ /* 0x000fc60000400000 */
[----:B------:R-:W-:-:S04]  /*0a50*/  @!P3 FMUL R4, R4, 16777216 ;  /* 0x4b8000000404b820 */ /* 0x000fc80000400000 */
[----:B------:R-:W-:Y:S01]  /*0a60*/  @!P5 FMUL R5, R5, 16777216 ;  /* 0x4b8000000505d820 */ /* 0x000fe20000400000 */
[----:B------:R-:W2:Y:S01]  /*0a70*/  MUFU.RCP R7, R7 ;  /* 0x0000000700077308 */ /* 0x000ea20000001000 */
[----:B0-----:R-:W-:-:S07]  /*0a80*/  FSEL R6, R47, 1, P6 ;  /* 0x3f8000002f067808 */ /* 0x001fce0003000000 */
[----:B------:R-:W0:Y:S01]  /*0a90*/  MUFU.RCP R4, R4 ;  /* 0x0000000400047308 */ /* 0x000e220000001000 */
[----:B-1----:R-:W-:Y:S01]  /*0aa0*/  FMUL R48, R53, R48 ;  /* 0x0000003035307220 */ /* 0x002fe20000400000 */
[----:B------:R-:W-:-:S06]  /*0ab0*/  FSEL R53, R47, 1, P4 ;  /* 0x3f8000002f357808 */ /* 0x000fcc0002000000 */
[----:B------:R1:W3:Y:S01]  /*0ac0*/  MUFU.RCP R49, R5 ;  /* 0x0000000500317308 */ /* 0x0002e20000001000 */
[----:B------:R-:W-:Y:S01]  /*0ad0*/  @!P2 FMUL R46, R46, 16777216 ;  /* 0x4b8000002e2ea820 */ /* 0x000fe20000400000 */
[----:B------:R-:W-:Y:S01]  /*0ae0*/  @!P3 FMUL R53, R53, 16777216 ;  /* 0x4b8000003535b820 */ /* 0x000fe20000400000 */
[----:B------:R-:W-:Y:S02]  /*0af0*/  @!P5 FMUL R6, R6, 16777216 ;  /* 0x4b8000000606d820 */ /* 0x000fe40000400000 */
[----:B--2---:R-:W-:Y:S01]  /*0b00*/  FMUL R46, R7, R46 ;  /* 0x0000002e072e7220 */ /* 0x004fe20000400000 */
[----:B0-----:R-:W-:Y:S01]  /*0b10*/  FMUL R47, R4, R53 ;  /* 0x00000035042f7220 */ /* 0x001fe20000400000 */
[----:B-1----:R-:W-:Y:S01]  /*0b20*/  CS2R R4, SRZ ;  /* 0x0000000000047805 */ /* 0x002fe2000001ff00 */
[----:B---3--:R-:W-:Y:S01]  /*0b30*/  FMUL R49, R49, R6 ;  /* 0x0000000631317220 */ /* 0x008fe20000400000 */
[----:B------:R-:W-:-:S06]  /*0b40*/  CS2R R6, SRZ ;  /* 0x0000000000067805 */ /* 0x000fcc000001ff00 */
[----:B------:R-:W2:Y:S01]  /*0b50*/  @!P1 LDG.E.128 R4, desc[UR4][R50.64] ;  /* 0x0000000432049981 */ /* 0x000ea2000c1e1d00 */
[----:B-----5:R-:W-:Y:S01]  /*0b60*/  FADD R11, R45, R11 ;  /* 0x0000000b2d0b7221 */ /* 0x020fe20000000000 */
[----:B----4-:R-:W-:-:S03]  /*0b70*/  FADD R8, R42, R8 ;  /* 0x000000082a087221 */ /* 0x010fc60000000000 */
[----:B------:R-:W-:Y:S01]  /*0b80*/  FADD R42, R11, -R37 ;  /* 0x800000250b2a7221 */ /* 0x000fe20000000000 */
[----:B------:R-:W-:Y:S01]  /*0b90*/  FADD R37, R8, -R34 ;  /* 0x8000002208257221 */ /* 0x000fe20000000000 */
[----:B------:R-:W-:-:S04]  /*0ba0*/  FADD R9, R43, R9 ;  /* 0x000000092b097221 */ /* 0x000fc80000000000 */
[----:B------:R-:W-:-:S04]  /*0bb0*/  FADD R35, R9, -R35 ;  /* 0x8000002309237221 */ /* 0x000fc80000000000 */
[----:B------:R-:W-:Y:S01]  /*0bc0*/  FMUL R46, R46, R35 ;  /* 0x000000232e2e7220 */ /* 0x000fe20000400000 */
[----:B------:R-:W-:-:S03]  /*0bd0*/  FADD R10, R44, R10 ;  /* 0x0000000a2c0a7221 */ /* 0x000fc60000000000 */
[----:B------:R-:W-:Y:S01]  /*0be0*/  FFMA R27, R46, R19, R27 ;  /* 0x000000132e1b7223 */ /* 0x000fe2000000001b */
[----:B------:R-:W-:Y:S01]  /*0bf0*/  FMUL R42, R49, R42 ;  /* 0x0000002a312a7220 */ /* 0x000fe20000400000 */
[----:B------:R-:W-:Y:S01]  /*0c00*/  FADD R36, R10, -R36 ;  /* 0x800000240a247221 */ /* 0x000fe20000000000 */
[----:B------:R-:W-:-:S03]  /*0c10*/  FMUL R37, R48, R37 ;  /* 0x0000002530257220 */ /* 0x000fc60000400000 */
[----:B------:R-:W-:Y:S01]  /*0c20*/  FMUL R47, R47, R36 ;  /* 0x000000242f2f7220 */ /* 0x000fe20000400000 */
[----:B------:R-:W-:Y:S01]  /*0c30*/  FFMA R26, R37, R18, R26 ;  /* 0x00000012251a7223 */ /* 0x000fe2000000001a */
[----:B------:R0:W-:Y:S01]  /*0c40*/  @!P0 STG.E.128 desc[UR4][R50.64+0x800], R8 ;  /* 0x0008000832008986 */ /* 0x0001e2000c101d04 */
[----:B------:R-:W-:Y:S01]  /*0c50*/  FFMA R21, R42, R21, R29 ;  /* 0x000000152a157223 */ /* 0x000fe2000000001d */
[----:B------:R-:W-:-:S04]  /*0c60*/  FFMA R20, R47, R20, R28 ;  /* 0x000000142f147223 */ /* 0x000fc8000000001c */
[----:B------:R-:W-:Y:S01]  /*0c70*/  FSETP.GTU.AND P4, PT, R21, RZ, PT ;  /* 0x000000ff1500720b */ /* 0x000fe20003f8c000 */
[----:B--2---:R-:W-:Y:S01]  /*0c80*/  FADD R7, R33, R7 ;  /* 0x0000000721077221 */ /* 0x004fe20000000000 */
[----:B------:R-:W-:-:S03]  /*0c90*/  FADD R4, R30, R4 ;  /* 0x000000041e047221 */ /* 0x000fc60000000000 */
[----:B------:R-:W-:Y:S01]  /*0ca0*/  FADD R34, R7, -R13 ;  /* 0x8000000d07227221 */ /* 0x000fe20000000000 */
[----:B------:R-:W-:Y:S01]  /*0cb0*/  FADD R5, R31, R5 ;  /* 0x000000051f057221 */ /* 0x000fe20000000000 */
[----:B------:R-:W-:Y:S02]  /*0cc0*/  FADD R13, R4, -R2 ;  /* 0x80000002040d7221 */ /* 0x000fe40000000000 */
[----:B------:R-:W-:Y:S01]  /*0cd0*/  FMUL R34, R41, R34 ;  /* 0x0000002229227220 */ /* 0x000fe20000400000 */
[----:B------:R-:W-:Y:S01]  /*0ce0*/  FADD R6, R32, R6 ;  /* 0x0000000620067221 */ /* 0x000fe20000000000 */
[----:B------:R-:W-:Y:S01]  /*0cf0*/  FADD R2, R5, -R3 ;  /* 0x8000000305027221 */ /* 0x000fe20000000000 */
[----:B------:R-:W-:Y:S01]  /*0d00*/  FMUL R13, R40, R13 ;  /* 0x0000000d280d7220 */ /* 0x000fe20000400000 */
[----:B------:R-:W-:Y:S01]  /*0d10*/  FFMA R17, R34, R17, R25 ;  /* 0x0000001122117223 */ /* 0x000fe20000000019 */
[----:B------:R-:W-:Y:S02]  /*0d20*/  FADD R3, R6, -R12 ;  /* 0x8000000c06037221 */ /* 0x000fe40000000000 */
[----:B------:R-:W-:-:S02]  /*0d30*/  FFMA R14, R13, R14, R22 ;  /* 0x0000000e0d0e7223 */ /* 0x000fc40000000016 */
[----:B------:R-:W-:Y:S01]  /*0d40*/  FSETP.GTU.AND P2, PT, R17, RZ, PT ;  /* 0x000000ff1100720b */ /* 0x000fe20003f4c000 */
[----:B------:R-:W-:Y:S01]  /*0d50*/  FMUL R13, R38, R3 ;  /* 0x00000003260d7220 */ /* 0x000fe20000400000 */
[----:B------:R-:W-:Y:S02]  /*0d60*/  FMUL R2, R39, R2 ;  /* 0x0000000227027220 */ /* 0x000fe40000400000 */
[----:B------:R-:W-:Y:S01]  /*0d70*/  FSEL R19, R17, RZ, P2 ;  /* 0x000000ff11137208 */ /* 0x000fe20001000000 */
[----:B------:R-:W-:Y:S01]  /*0d80*/  FFMA R13, R13, R16, R24 ;  /* 0x000000100d0d7223 */ /* 0x000fe20000000018 */
[----:B------:R-:W-:Y:S02]  /*0d90*/  FFMA R15, R2, R15, R23 ;  /* 0x0000000f020f7223 */ /* 0x000fe40000000017 */
[----:B------:R-:W-:Y:S01]  /*0da0*/  FSETP.GEU.AND P3, PT, R19, 6, PT ;  /* 0x40c000001300780b */ /* 0x000fe20003f6e000 */
[----:B------:R-:W1:Y:S01]  /*0db0*/  LDC.64 R2, c[0x0][0x240] ;  /* 0x00009000ff027b82 */ /* 0x000e620000000a00 */
[----:B------:R-:W-:-:S02]  /*0dc0*/  FSETP.GTU.AND P5, PT, R13, RZ, PT ;  /* 0x000000ff0d00720b */ /* 0x000fc40003fac000 */
[----:B------:R-:W-:Y:S02]  /*0dd0*/  FSETP.GTU.AND P6, PT, R15, RZ, PT ;  /* 0x000000ff0f00720b */ /* 0x000fe40003fcc000 */
[C---:B------:R-:W-:Y:S02]  /*0de0*/  FSETP.GTU.AND P2, PT, R14.reuse, RZ, PT ;  /* 0x000000ff0e00720b */ /* 0x040fe40003f4c000 */
[----:B------:R-:W-:Y:S02]  /*0df0*/  FSEL R18, R13, RZ, P5 ;  /* 0x000000ff0d127208 */ /* 0x000fe40002800000 */
[----:B------:R-:W-:Y:S02]  /*0e00*/  FSEL R17, R15, RZ, P6 ;  /* 0x000000ff0f117208 */ /* 0x000fe40003000000 */
[----:B------:R-:W-:Y:S02]  /*0e10*/  FSETP.NAN.AND P6, PT, R19, R19, PT ;  /* 0x000000131300720b */ /* 0x000fe40003fc8000 */
[----:B------:R-:W-:-:S02]  /*0e20*/  FSEL R16, R14, RZ, P2 ;  /* 0x000000ff0e107208 */ /* 0x000fc40001000000 */
[----:B------:R-:W-:Y:S02]  /*0e30*/  FSETP.GEU.AND P2, PT, R18, 6, PT ;  /* 0x40c000001200780b */ /* 0x000fe40003f4e000 */
[----:B------:R-:W-:Y:S02]  /*0e40*/  @P3 SEL R19, R19, 0x40c00000, P6 ;  /* 0x40c0000013133807 */ /* 0x000fe40003000000 */
[----:B------:R-:W-:Y:S02]  /*0e50*/  FSETP.GTU.AND P5, PT, R20, RZ, PT ;  /* 0x000000ff1400720b */ /* 0x000fe40003fac000 */
[----:B------:R-:W-:Y:S02]  /*0e60*/  FSETP.GTU.AND P6, PT, R27, RZ, PT ;  /* 0x000000ff1b00720b */ /* 0x000fe40003fcc000 */
[----:B------:R-:W-:Y:S02]  /*0e70*/  FSEL R15, R21, RZ, P4 ;  /* 0x000000ff150f7208 */ /* 0x000fe40002000000 */
[----:B------:R-:W-:-:S02]  /*0e80*/  FSETP.GEU.AND P3, PT, R17, 6, PT ;  /* 0x40c000001100780b */ /* 0x000fc40003f6e000 */
[----:B------:R-:W-:Y:S02]  /*0e90*/  FSETP.GEU.AND P4, PT, R16, 6, PT ;  /* 0x40c000001000780b */ /* 0x000fe40003f8e000 */
[----:B------:R-:W-:Y:S02]  /*0ea0*/  FSEL R14, R20, RZ, P5 ;  /* 0x000000ff140e7208 */ /* 0x000fe40002800000 */
[----:B------:R-:W-:Y:S02]  /*0eb0*/  FSEL R13, R27, RZ, P6 ;  /* 0x000000ff1b0d7208 */ /* 0x000fe40003000000 */
[----:B------:R-:W-:Y:S02]  /*0ec0*/  FSETP.GTU.AND P5, PT, R26, RZ, PT ;  /* 0x000000ff1a00720b */ /* 0x000fe40003fac000 */
[----:B------:R-:W-:Y:S02]  /*0ed0*/  FSETP.NAN.AND P6, PT, R18, R18, PT ;  /* 0x000000121200720b */ /* 0x000fe40003fc8000 */
[----:B------:R-:W-:-:S02]  /*0ee0*/  FSEL R12, R26, RZ, P5 ;  /* 0x000000ff1a0c7208 */ /* 0x000fc40002800000 */
[----:B------:R-:W-:Y:S02]  /*0ef0*/  @P2 SEL R18, R18, 0x40c00000, P6 ;  /* 0x40c0000012122807 */ /* 0x000fe40003000000 */
[----:B------:R-:W-:Y:S02]  /*0f00*/  FSETP.NAN.AND P5, PT, R17, R17, PT ;  /* 0x000000111100720b */ /* 0x000fe40003fa8000 */
[----:B------:R-:W-:Y:S02]  /*0f10*/  FSETP.GEU.AND P2, PT, R15, 6, PT ;  /* 0x40c000000f00780b */ /* 0x000fe40003f4e000 */
[C---:B------:R-:W-:Y:S02]  /*0f20*/  FSETP.NAN.AND P6, PT, R16.reuse, R16, PT ;  /* 0x000000101000720b */ /* 0x040fe40003fc8000 */
[----:B------:R-:W-:Y:S02]  /*0f30*/  @P3 SEL R17, R17, 0x40c00000, P5 ;  /* 0x40c0000011113807 */ /* 0x000fe40002800000 */
[----:B------:R-:W-:-:S02]  /*0f40*/  @P4 SEL R16, R16, 0x40c00000, P6 ;  /* 0x40c0000010104807 */ /* 0x000fc40003000000 */
[----:B------:R-:W-:Y:S02]  /*0f50*/  FSETP.GEU.AND P3, PT, R14, 6, PT ;  /* 0x40c000000e00780b */ /* 0x000fe40003f6e000 */
[----:B------:R-:W-:Y:S02]  /*0f60*/  FSETP.GEU.AND P5, PT, R13, 6, PT ;  /* 0x40c000000d00780b */ /* 0x000fe40003fae000 */
[----:B------:R-:W-:Y:S01]  /*0f70*/  FSETP.GEU.AND P4, PT, R12, 6, PT ;  /* 0x40c000000c00780b */ /* 0x000fe20003f8e000 */
[----:B-1----:R-:W-:Y:S01]  /*0f80*/  IMAD.WIDE R2, R0, 0x4, R2 ;  /* 0x0000000400027825 */ /* 0x002fe200078e0202 */
[C---:B------:R-:W-:Y:S01]  /*0f90*/  FSETP.NAN.AND P6, PT, R15.reuse, R15, PT ;  /* 0x0000000f0f00720b */ /* 0x040fe20003fc8000 */
[----:B------:R0:W-:Y:S03]  /*0fa0*/  @!P1 STG.E.128 desc[UR4][R50.64], R4 ;  /* 0x0000000432009986 */ /* 0x0001e6000c101d04 */
[----:B------:R-:W-:Y:S01]  /*0fb0*/  @P2 SEL R15, R15, 0x40c00000, P6 ;  /* 0x40c000000f0f2807 */ /* 0x000fe20003000000 */
[----:B------:R0:W-:Y:S01]  /*0fc0*/  @!P1 STG.E.128 desc[UR4][R2.64], R16 ;  /* 0x0000001002009986 */ /* 0x0001e2000c101d04 */
[----:B------:R-:W-:-:S02]  /*0fd0*/  FSETP.NAN.AND P1, PT, R14, R14, PT ;  /* 0x0000000e0e00720b */ /* 0x000fc40003f28000 */
[C---:B------:R-:W-:Y:S02]  /*0fe0*/  FSETP.NAN.AND P6, PT, R13.reuse, R13, PT ;  /* 0x0000000d0d00720b */ /* 0x040fe40003fc8000 */
[----:B------:R-:W-:Y:S02]  /*0ff0*/  FSETP.NAN.AND P2, PT, R12, R12, PT ;  /* 0x0000000c0c00720b */ /* 0x000fe40003f48000 */
[----:B------:R-:W-:Y:S02]  /*1000*/  @P3 SEL R14, R14, 0x40c00000, P1 ;  /* 0x40c000000e0e3807 */ /* 0x000fe40000800000 */
[----:B------:R-:W-:Y:S02]  /*1010*/  @P5 SEL R13, R13, 0x40c00000, P6 ;  /* 0x40c000000d0d5807 */ /* 0x000fe40003000000 */
[----:B------:R-:W-:Y:S01]  /*1020*/  @P4 SEL R12, R12, 0x40c00000, P2 ;  /* 0x40c000000c0c4807 */ /* 0x000fe20001000000 */
[----:B0-----:R-:W-:Y:S06]  /*1030*/  @P0 EXIT ;  /* 0x000000000000094d */ /* 0x001fec0003800000 */
[----:B------:R-:W-:Y:S01]  /*1040*/  STG.E.128 desc[UR4][R2.64+0x800], R12 ;  /* 0x0008000c02007986 */ /* 0x000fe2000c101d04 */
[----:B------:R-:W-:Y:S05]  /*1050*/  EXIT ;  /* 0x000000000000794d */ /* 0x000fea0003800000 */
.L_x_0:
[----:B------:R-:W-:-:S00]  /*1060*/  BRA `(.L_x_0) ;  /* 0xfffffffc00fc7947 */ /* 0x000fc0000383ffff */
[----:B------:R-:W-:-:S00]  /*1070*/  NOP ;  /* 0x0000000000007918 */ /* 0x000fc00000000000 */
        /* <DEDUP_REMOVED lines=8> */
.L_x_1:


//--------------------- .nv.global.init           --------------------------
	.section	.nv.global.init,"aw",@progbits
.nv.global.init:
	.type		_$_str,@object
	.size		_$_str,(_$_str_$_2 - _$_str)
_$_str:
        /*0000*/ 	.byte	0x5f, 0x5f, 0x43, 0x55, 0x44, 0x41, 0x5f, 0x46, 0x54, 0x5a, 0x00
	.type		_$_str_$_2,@object
	.size		_$_str_$_2,(.L_1 - _$_str_$_2)
_$_str_$_2:
        /*000b*/ 	.byte	0x5f, 0x5f, 0x43, 0x55, 0x44, 0x41, 0x5f, 0x50, 0x52, 0x45, 0x43, 0x5f, 0x53, 0x51, 0x52, 0x54
        /*001b*/ 	.byte	0x00
.L_1:


//--------------------- .nv.constant0.triton_poi_fused__native_batch_norm_legit_no_training_convolution_hardtanh_55 --------------------------
	.section	.nv.constant0.triton_poi_fused__native_batch_norm_legit_no_training_convolution_hardtanh_55,"a",@progbits
	.sectionflags	@""
	.align	4
.nv.constant0.triton_poi_fused__native_batch_norm_legit_no_training_convolution_hardtanh_55:
	.zero		588
